//
// Generated by NVIDIA NVVM Compiler
//
// Compiler Build ID: CL-36424714
// Cuda compilation tools, release 13.0, V13.0.88
// Based on NVVM 20.0.0
//

.version 9.0
.target sm_100
.address_size 64

	// .globl	_Z3addiPfS_
.extern .func  (.param .b32 func_retval0) vprintf
(
	.param .b64 vprintf_param_0,
	.param .b64 vprintf_param_1
)
;
.global .align 1 .b8 $str[31] = {72, 101, 108, 108, 111, 32, 102, 114, 111, 109, 32, 98, 108, 111, 99, 107, 32, 37, 100, 44, 32, 116, 104, 114, 101, 97, 100, 32, 37, 100};

.visible .entry _Z3addiPfS_(
	.param .u32 _Z3addiPfS__param_0,
	.param .u64 .ptr .align 1 _Z3addiPfS__param_1,
	.param .u64 .ptr .align 1 _Z3addiPfS__param_2
)
{
	.local .align 8 .b8 	__local_depot0[8];
	.reg .b64 	%SP;
	.reg .b64 	%SPL;
	.reg .pred 	%p<7>;
	.reg .b32 	%r<30>;
	.reg .b32 	%f<16>;
	.reg .b64 	%rd<28>;

	mov.u64 	%SPL, __local_depot0;
	cvta.local.u64 	%SP, %SPL;
	ld.param.u32 	%r11, [_Z3addiPfS__param_0];
	ld.param.u64 	%rd7, [_Z3addiPfS__param_1];
	ld.param.u64 	%rd8, [_Z3addiPfS__param_2];
	cvta.to.global.u64 	%rd1, %rd8;
	cvta.to.global.u64 	%rd2, %rd7;
	mov.u32 	%r1, %tid.x;
	mov.u32 	%r2, %ntid.x;
	setp.ge.s32 	%p1, %r1, %r11;
	@%p1 bra 	$L__BB0_6;
	add.s32 	%r12, %r1, %r2;
	max.u32 	%r13, %r11, %r12;
	setp.lt.u32 	%p2, %r12, %r11;
	selp.u32 	%r14, 1, 0, %p2;
	add.s32 	%r15, %r12, %r14;
	sub.s32 	%r16, %r13, %r15;
	div.u32 	%r17, %r16, %r2;
	add.s32 	%r3, %r17, %r14;
	and.b32  	%r18, %r3, 3;
	setp.eq.s32 	%p3, %r18, 3;
	mov.u32 	%r29, %r1;
	@%p3 bra 	$L__BB0_4;
	add.s32 	%r19, %r3, 1;
	and.b32  	%r20, %r19, 3;
	mul.wide.u32 	%rd27, %r1, 4;
	mul.wide.u32 	%rd4, %r2, 4;
	neg.s32 	%r27, %r20;
	mad.lo.s32 	%r29, %r2, %r20, %r1;
$L__BB0_3:
	.pragma "nounroll";
	add.s64 	%rd9, %rd2, %rd27;
	ld.global.f32 	%f1, [%rd9];
	add.s64 	%rd10, %rd1, %rd27;
	ld.global.f32 	%f2, [%rd10];
	add.f32 	%f3, %f1, %f2;
	st.global.f32 	[%rd10], %f3;
	add.s64 	%rd27, %rd27, %rd4;
	add.s32 	%r27, %r27, 1;
	setp.ne.s32 	%p4, %r27, 0;
	@%p4 bra 	$L__BB0_3;
$L__BB0_4:
	setp.lt.u32 	%p5, %r3, 3;
	@%p5 bra 	$L__BB0_6;
$L__BB0_5:
	mul.wide.u32 	%rd11, %r29, 4;
	add.s64 	%rd12, %rd2, %rd11;
	ld.global.f32 	%f4, [%rd12];
	add.s64 	%rd13, %rd1, %rd11;
	ld.global.f32 	%f5, [%rd13];
	add.f32 	%f6, %f4, %f5;
	st.global.f32 	[%rd13], %f6;
	add.s32 	%r21, %r29, %r2;
	mul.wide.u32 	%rd14, %r21, 4;
	add.s64 	%rd15, %rd2, %rd14;
	ld.global.f32 	%f7, [%rd15];
	add.s64 	%rd16, %rd1, %rd14;
	ld.global.f32 	%f8, [%rd16];
	add.f32 	%f9, %f7, %f8;
	st.global.f32 	[%rd16], %f9;
	add.s32 	%r22, %r21, %r2;
	mul.wide.u32 	%rd17, %r22, 4;
	add.s64 	%rd18, %rd2, %rd17;
	ld.global.f32 	%f10, [%rd18];
	add.s64 	%rd19, %rd1, %rd17;
	ld.global.f32 	%f11, [%rd19];
	add.f32 	%f12, %f10, %f11;
	st.global.f32 	[%rd19], %f12;
	add.s32 	%r23, %r22, %r2;
	mul.wide.u32 	%rd20, %r23, 4;
	add.s64 	%rd21, %rd2, %rd20;
	ld.global.f32 	%f13, [%rd21];
	add.s64 	%rd22, %rd1, %rd20;
	ld.global.f32 	%f14, [%rd22];
	add.f32 	%f15, %f13, %f14;
	st.global.f32 	[%rd22], %f15;
	add.s32 	%r29, %r23, %r2;
	setp.lt.s32 	%p6, %r29, %r11;
	@%p6 bra 	$L__BB0_5;
$L__BB0_6:
	add.u64 	%rd23, %SP, 0;
	add.u64 	%rd24, %SPL, 0;
	mov.u32 	%r24, %ctaid.x;
	st.local.v2.u32 	[%rd24], {%r24, %r1};
	mov.u64 	%rd25, $str;
	cvta.global.u64 	%rd26, %rd25;
	{ // callseq 0, 0
	.param .b64 param0;
	st.param.b64 	[param0], %rd26;
	.param .b64 param1;
	st.param.b64 	[param1], %rd23;
	.param .b32 retval0;
	call.uni (retval0), 
	vprintf, 
	(
	param0, 
	param1
	);
	ld.param.b32 	%r25, [retval0];
	} // callseq 0
	ret;

}


// ===== COMPILED SASS (sm_100) =====

	.target	sm_100

	.elftype	@"ET_EXEC"


//--------------------- .note.nv.tkinfo           --------------------------
	.section	.note.nv.tkinfo,"",@"SHT_NOTE"
	.sectionflags	@"SHF_NOTE_NV_TKINFO"
	.tkinfo
        /*0018*/ 	.word	0x00000002
        /*0030*/ 	.string	""
        /*0030*/ 	.string	"ptxas"
        /*0030*/ 	.string	"Cuda compilation tools, release 13.0, V13.0.88"
        /*0030*/ 	.string	"Build cuda_13.0.r13.0/compiler.36424714_0"
        /*0030*/ 	.string	"-arch sm_100 -m 64 "



//--------------------- .note.nv.cuinfo           --------------------------
	.section	.note.nv.cuinfo,"",@"SHT_NOTE"
	.sectionflags	@"SHF_NOTE_NV_CUINFO"
        /*0018*/ 	.short	0x0002
        /*001a*/ 	.short	0x0064
        /*001c*/ 	.short	0x0082
	.zero		2


//--------------------- .nv.info                  --------------------------
	.section	.nv.info,"",@"SHT_CUDA_INFO"
	.align	4


	//----- nvinfo : EIATTR_REGCOUNT
	.align		4
        /*0000*/ 	.byte	0x04, 0x2f
        /*0002*/ 	.short	(.L_2 - .L_1)
	.align		4
.L_1:
        /*0004*/ 	.word	index@(_Z3addiPfS_)
        /*0008*/ 	.word	0x0000001e


	//----- nvinfo : EIATTR_FRAME_SIZE
	.align		4
.L_2:
        /*000c*/ 	.byte	0x04, 0x11
        /*000e*/ 	.short	(.L_4 - .L_3)
	.align		4
.L_3:
        /*0010*/ 	.word	index@(_Z3addiPfS_)
        /*0014*/ 	.word	0x00000008


	//----- nvinfo : EIATTR_MIN_STACK_SIZE
	.align		4
.L_4:
        /*0018*/ 	.byte	0x04, 0x12
        /*001a*/ 	.short	(.L_6 - .L_5)
	.align		4
.L_5:
        /*001c*/ 	.word	index@(_Z3addiPfS_)
        /*0020*/ 	.word	0x00000008
.L_6:


//--------------------- .nv.compat                --------------------------
	.section	.nv.compat,"",@"SHT_CUDA_COMPAT_INFO"
	.align	4
        /*0000*/ 	.byte	0x02, 0x09, 0x00, 0x00, 0x02, 0x02, 0x01, 0x00, 0x02, 0x05, 0x05, 0x00, 0x03, 0x07, 0x01, 0x01
        /*0010*/ 	.byte	0x02, 0x03, 0x00, 0x00, 0x02, 0x06, 0x01, 0x00, 0x04, 0x0b, 0x08, 0x00, 0x09, 0x00, 0x00, 0x00
        /*0020*/ 	.byte	0x00, 0x00, 0x00, 0x00


//--------------------- .nv.info._Z3addiPfS_      --------------------------
	.section	.nv.info._Z3addiPfS_,"",@"SHT_CUDA_INFO"
	.sectionflags	@""
	.align	4


	//----- nvinfo : EIATTR_CUDA_API_VERSION
	.align		4
        /*0000*/ 	.byte	0x04, 0x37
        /*0002*/ 	.short	(.L_8 - .L_7)
.L_7:
        /*0004*/ 	.word	0x00000082


	//----- nvinfo : EIATTR_KPARAM_INFO
	.align		4
.L_8:
        /*0008*/ 	.byte	0x04, 0x17
        /*000a*/ 	.short	(.L_10 - .L_9)
.L_9:
        /*000c*/ 	.word	0x00000000
        /*0010*/ 	.short	0x0002
        /*0012*/ 	.short	0x0010
        /*0014*/ 	.byte	0x00, 0xf5, 0x21, 0x00


	//----- nvinfo : EIATTR_KPARAM_INFO
	.align		4
.L_10:
        /*0018*/ 	.byte	0x04, 0x17
        /*001a*/ 	.short	(.L_12 - .L_11)
.L_11:
        /*001c*/ 	.word	0x00000000
        /*0020*/ 	.short	0x0001
        /*0022*/ 	.short	0x0008
        /*0024*/ 	.byte	0x00, 0xf5, 0x21, 0x00


	//----- nvinfo : EIATTR_KPARAM_INFO
	.align		4
.L_12:
        /*0028*/ 	.byte	0x04, 0x17
        /*002a*/ 	.short	(.L_14 - .L_13)
.L_13:
        /*002c*/ 	.word	0x00000000
        /*0030*/ 	.short	0x0000
        /*0032*/ 	.short	0x0000
        /*0034*/ 	.byte	0x00, 0xf0, 0x11, 0x00


	//----- nvinfo : EIATTR_SPARSE_MMA_MASK
	.align		4
.L_14:
        /*0038*/ 	.byte	0x03, 0x50
        /*003a*/ 	.short	0x0000


	//----- nvinfo : EIATTR_MAXREG_COUNT
	.align		4
        /*003c*/ 	.byte	0x03, 0x1b
        /*003e*/ 	.short	0x00ff


	//----- nvinfo : EIATTR_EXTERNS
	.align		4
        /*0040*/ 	.byte	0x04, 0x0f
        /*0042*/ 	.short	(.L_16 - .L_15)


	//   ....[0]....
	.align		4
.L_15:
        /*0044*/ 	.word	index@(vprintf)


	//----- nvinfo : EIATTR_MERCURY_ISA_VERSION
	.align		4
.L_16:
        /*0048*/ 	.byte	0x03, 0x5f
        /*004a*/ 	.short	0x0101


	//----- nvinfo : EIATTR_VRC_CTA_INIT_COUNT
	.align		4
        /*004c*/ 	.byte	0x02, 0x4a
	.zero		1
	.zero		1


	//----- nvinfo : EIATTR_SYSCALL_OFFSETS
	.align		4
        /*0050*/ 	.byte	0x04, 0x46
        /*0052*/ 	.short	(.L_18 - .L_17)


	//   ....[0]....
.L_17:
        /*0054*/ 	.word	0x00000730


	//----- nvinfo : EIATTR_EXIT_INSTR_OFFSETS
	.align		4
.L_18:
        /*0058*/ 	.byte	0x04, 0x1c
        /*005a*/ 	.short	(.L_20 - .L_19)


	//   ....[0]....
.L_19:
        /*005c*/ 	.word	0x00000740


	//----- nvinfo : EIATTR_CRS_STACK_SIZE
	.align		4
.L_20:
        /*0060*/ 	.byte	0x04, 0x1e
        /*0062*/ 	.short	(.L_22 - .L_21)
.L_21:
        /*0064*/ 	.word	0x00000000


	//----- nvinfo : EIATTR_CBANK_PARAM_SIZE
	.align		4
.L_22:
        /*0068*/ 	.byte	0x03, 0x19
        /*006a*/ 	.short	0x0018


	//----- nvinfo : EIATTR_PARAM_CBANK
	.align		4
        /*006c*/ 	.byte	0x04, 0x0a
        /*006e*/ 	.short	(.L_24 - .L_23)
	.align		4
.L_23:
        /*0070*/ 	.word	index@(.nv.constant0._Z3addiPfS_)
        /*0074*/ 	.short	0x0380
        /*0076*/ 	.short	0x0018


	//----- nvinfo : EIATTR_SW_WAR
	.align		4
.L_24:
        /*0078*/ 	.byte	0x04, 0x36
        /*007a*/ 	.short	(.L_26 - .L_25)
.L_25:
        /*007c*/ 	.word	0x00000008
.L_26:


//--------------------- .nv.callgraph             --------------------------
	.section	.nv.callgraph,"",@"SHT_CUDA_CALLGRAPH"
	.align	4
	.sectionentsize	8
	.align		4
        /*0000*/ 	.word	0x00000000
	.align		4
        /*0004*/ 	.word	0xffffffff
	.align		4
        /*0008*/ 	.word	index@(_Z3addiPfS_)
	.align		4
        /*000c*/ 	.word	index@(vprintf)
	.align		4
        /*0010*/ 	.word	0x00000000
	.align		4
        /*0014*/ 	.word	0xfffffffe
	.align		4
        /*0018*/ 	.word	0x00000000
	.align		4
        /*001c*/ 	.word	0xfffffffd
	.align		4
        /*0020*/ 	.word	0x00000000
	.align		4
        /*0024*/ 	.word	0xfffffffc


//--------------------- .nv.constant4             --------------------------
	.section	.nv.constant4,"a",@progbits
	.align	8
	.align		8
.nv.constant4:
        /*0000*/ 	.dword	vprintf
	.align		8
        /*0008*/ 	.dword	$str


//--------------------- .text._Z3addiPfS_         --------------------------
	.section	.text._Z3addiPfS_,"ax",@progbits
	.align	128
        .global         _Z3addiPfS_
        .type           _Z3addiPfS_,@function
        .size           _Z3addiPfS_,(.L_x_8 - _Z3addiPfS_)
        .other          _Z3addiPfS_,@"STO_CUDA_ENTRY STV_DEFAULT"
_Z3addiPfS_:
.text._Z3addiPfS_:
[----:B------:R-:W0:Y:S01]  /*0000*/  LDC R1, c[0x0][0x37c] ;  /* 0x0000df00ff017b82 */ /* 0x000e220000000800 */
[----:B------:R-:W1:Y:S01]  /*0010*/  S2R R3, SR_TID.X ;  /* 0x0000000000037919 */ /* 0x000e620000002100 */
[----:B------:R-:W1:Y:S01]  /*0020*/  LDCU UR6, c[0x0][0x380] ;  /* 0x00007000ff0677ac */ /* 0x000e620008000800 */
[----:B0-----:R-:W-:Y:S01]  /*0030*/  VIADD R1, R1, 0xfffffff8 ;  /* 0xfffffff801017836 */ /* 0x001fe20000000000 */
[----:B------:R-:W-:Y:S01]  /*0040*/  BSSY.RECONVERGENT B0, `(.L_x_0) ;  /* 0x0000066000007945 */ /* 0x000fe20003800200 */
[----:B------:R-:W0:Y:S01]  /*0050*/  LDCU UR4, c[0x0][0x2f8] ;  /* 0x00005f00ff0477ac */ /* 0x000e220008000800 */
[----:B------:R-:W2:Y:S02]  /*0060*/  LDCU UR5, c[0x0][0x2fc] ;  /* 0x00005f80ff0577ac */ /* 0x000ea40008000800 */
[----:B------:R-:W3:Y:S01]  /*0070*/  LDC R0, c[0x0][0x360] ;  /* 0x0000d800ff007b82 */ /* 0x000ee20000000800 */
[----:B------:R-:W4:Y:S01]  /*0080*/  LDCU.64 UR8, c[0x0][0x388] ;  /* 0x00007100ff0877ac */ /* 0x000f220008000a00 */
[----:B------:R-:W1:Y:S01]  /*0090*/  LDCU.64 UR10, c[0x0][0x390] ;  /* 0x00007200ff0a77ac */ /* 0x000e620008000a00 */
[----:B0-----:R-:W-:-:S05]  /*00a0*/  IADD3 R6, P1, PT, R1, UR4, RZ ;  /* 0x0000000401067c10 */ /* 0x001fca000ff3e0ff */
[----:B--2---:R-:W-:Y:S01]  /*00b0*/  IMAD.X R7, RZ, RZ, UR5, P1 ;  /* 0x00000005ff077e24 */ /* 0x004fe200088e06ff */
[----:B-1----:R-:W-:-:S13]  /*00c0*/  ISETP.GE.AND P0, PT, R3, UR6, PT ;  /* 0x0000000603007c0c */ /* 0x002fda000bf06270 */
[----:B----4-:R-:W-:Y:S05]  /*00d0*/  @P0 BRA `(.L_x_1) ;  /* 0x0000000400700947 */ /* 0x010fea0003800000 */
[----:B---3--:R-:W0:Y:S01]  /*00e0*/  I2F.U32.RP R10, R0 ;  /* 0x00000000000a7306 */ /* 0x008e220000209000 */
[----:B------:R-:W-:Y:S01]  /*00f0*/  IMAD.IADD R2, R3, 0x1, R0 ;  /* 0x0000000103027824 */ /* 0x000fe200078e0200 */
[----:B------:R-:W-:Y:S01]  /*0100*/  ISETP.NE.U32.AND P2, PT, R0, RZ, PT ;  /* 0x000000ff0000720c */ /* 0x000fe20003f45070 */
[----:B------:R-:W1:Y:S01]  /*0110*/  LDC.64 R16, c[0x0][0x358] ;  /* 0x0000d600ff107b82 */ /* 0x000e620000000a00 */
[----:B------:R-:W-:Y:S02]  /*0120*/  BSSY.RECONVERGENT B1, `(.L_x_2) ;  /* 0x0000030000017945 */ /* 0x000fe40003800200 */
[C---:B------:R-:W-:Y:S02]  /*0130*/  ISETP.GE.U32.AND P0, PT, R2.reuse, UR6, PT ;  /* 0x0000000602007c0c */ /* 0x040fe4000bf06070 */
[----:B------:R-:W-:Y:S02]  /*0140*/  VIMNMX.U32 R9, PT, PT, R2, UR6, !PT ;  /* 0x0000000602097c48 */ /* 0x000fe4000ffe0000 */
[----:B------:R-:W-:-:S04]  /*0150*/  SEL R8, RZ, 0x1, P0 ;  /* 0x00000001ff087807 */ /* 0x000fc80000000000 */
[----:B------:R-:W-:Y:S01]  /*0160*/  IADD3 R9, PT, PT, R9, -R2, -R8 ;  /* 0x8000000209097210 */ /* 0x000fe20007ffe808 */
[----:B0-----:R-:W0:Y:S02]  /*0170*/  MUFU.RCP R10, R10 ;  /* 0x0000000a000a7308 */ /* 0x001e240000001000 */
[----:B0-----:R-:W-:-:S06]  /*0180*/  VIADD R4, R10, 0xffffffe ;  /* 0x0ffffffe0a047836 */ /* 0x001fcc0000000000 */
[----:B------:R0:W2:Y:S02]  /*0190*/  F2I.FTZ.U32.TRUNC.NTZ R5, R4 ;  /* 0x0000000400057305 */ /* 0x0000a4000021f000 */
[----:B0-----:R-:W-:Y:S01]  /*01a0*/  IMAD.MOV.U32 R4, RZ, RZ, RZ ;  /* 0x000000ffff047224 */ /* 0x001fe200078e00ff */
[----:B--2---:R-:W-:-:S05]  /*01b0*/  IADD3 R11, PT, PT, RZ, -R5, RZ ;  /* 0x80000005ff0b7210 */ /* 0x004fca0007ffe0ff */
[----:B------:R-:W-:-:S04]  /*01c0*/  IMAD R11, R11, R0, RZ ;  /* 0x000000000b0b7224 */ /* 0x000fc800078e02ff */
[----:B------:R-:W-:-:S06]  /*01d0*/  IMAD.HI.U32 R10, R5, R11, R4 ;  /* 0x0000000b050a7227 */ /* 0x000fcc00078e0004 */
[----:B------:R-:W-:-:S04]  /*01e0*/  IMAD.HI.U32 R5, R10, R9, RZ ;  /* 0x000000090a057227 */ /* 0x000fc800078e00ff */
[----:B------:R-:W-:-:S04]  /*01f0*/  IMAD.MOV R2, RZ, RZ, -R5 ;  /* 0x000000ffff027224 */ /* 0x000fc800078e0a05 */
[----:B------:R-:W-:-:S05]  /*0200*/  IMAD R9, R0, R2, R9 ;  /* 0x0000000200097224 */ /* 0x000fca00078e0209 */
[----:B------:R-:W-:-:S13]  /*0210*/  ISETP.GE.U32.AND P0, PT, R9, R0, PT ;  /* 0x000000000900720c */ /* 0x000fda0003f06070 */
[----:B------:R-:W-:Y:S01]  /*0220*/  @P0 IADD3 R9, PT, PT, R9, -R0, RZ ;  /* 0x8000000009090210 */ /* 0x000fe20007ffe0ff */
[----:B------:R-:W-:-:S03]  /*0230*/  @P0 VIADD R5, R5, 0x1 ;  /* 0x0000000105050836 */ /* 0x000fc60000000000 */
[----:B------:R-:W-:Y:S01]  /*0240*/  ISETP.GE.U32.AND P1, PT, R9, R0, PT ;  /* 0x000000000900720c */ /* 0x000fe20003f26070 */
[----:B------:R-:W-:-:S12]  /*0250*/  IMAD.MOV.U32 R9, RZ, RZ, R3 ;  /* 0x000000ffff097224 */ /* 0x000fd800078e0003 */
[----:B------:R-:W-:Y:S01]  /*0260*/  @P1 VIADD R5, R5, 0x1 ;  /* 0x0000000105051836 */ /* 0x000fe20000000000 */
[----:B------:R-:W-:-:S04]  /*0270*/  @!P2 LOP3.LUT R5, RZ, R0, RZ, 0x33, !PT ;  /* 0x00000000ff05a212 */ /* 0x000fc800078e33ff */
[----:B------:R-:W-:-:S04]  /*0280*/  IADD3 R5, PT, PT, R8, R5, RZ ;  /* 0x0000000508057210 */ /* 0x000fc80007ffe0ff */
[C---:B------:R-:W-:Y:S02]  /*0290*/  LOP3.LUT R2, R5.reuse, 0x3, RZ, 0xc0, !PT ;  /* 0x0000000305027812 */ /* 0x040fe400078ec0ff */
[----:B------:R-:W-:Y:S02]  /*02a0*/  ISETP.GE.U32.AND P0, PT, R5, 0x3, PT ;  /* 0x000000030500780c */ /* 0x000fe40003f06070 */
[----:B------:R-:W-:-:S13]  /*02b0*/  ISETP.NE.AND P1, PT, R2, 0x3, PT ;  /* 0x000000030200780c */ /* 0x000fda0003f25270 */
[----:B-1----:R-:W-:Y:S05]  /*02c0*/  @!P1 BRA `(.L_x_3) ;  /* 0x0000000000549947 */ /* 0x002fea0003800000 */
[----:B------:R-:W-:-:S05]  /*02d0*/  VIADD R5, R5, 0x1 ;  /* 0x0000000105057836 */ /* 0x000fca0000000000 */
[----:B------:R-:W-:Y:S01]  /*02e0*/  LOP3.LUT R2, R5, 0x3, RZ, 0xc0, !PT ;  /* 0x0000000305027812 */ /* 0x000fe200078ec0ff */
[----:B------:R-:W-:-:S04]  /*02f0*/  IMAD.WIDE.U32 R4, R3, 0x4, RZ ;  /* 0x0000000403047825 */ /* 0x000fc800078e00ff */
[C---:B------:R-:W-:Y:S01]  /*0300*/  IMAD R9, R2.reuse, R0, R3 ;  /* 0x0000000002097224 */ /* 0x040fe200078e0203 */
[----:B------:R-:W-:-:S07]  /*0310*/  IADD3 R2, PT, PT, -R2, RZ, RZ ;  /* 0x000000ff02027210 */ /* 0x000fce0007ffe1ff */
.L_x_4:
[C---:B------:R-:W-:Y:S02]  /*0320*/  R2UR UR4, R16.reuse ;  /* 0x00000000100472ca */ /* 0x040fe400000e0000 */
[C---:B------:R-:W-:Y:S02]  /*0330*/  R2UR UR5, R17.reuse ;  /* 0x00000000110572ca */ /* 0x040fe400000e0000 */
[----:B------:R-:W-:Y:S02]  /*0340*/  R2UR UR12, R16 ;  /* 0x00000000100c72ca */ /* 0x000fe400000e0000 */
[----:B------:R-:W-:Y:S02]  /*0350*/  R2UR UR13, R17 ;  /* 0x00000000110d72ca */ /* 0x000fe400000e0000 */
[C---:B------:R-:W-:Y:S02]  /*0360*/  IADD3 R12, P1, PT, R4.reuse, UR8, RZ ;  /* 0x00000008040c7c10 */ /* 0x040fe4000ff3e0ff */
[----:B0-----:R-:W-:-:S02]  /*0370*/  IADD3 R10, P2, PT, R4, UR10, RZ ;  /* 0x0000000a040a7c10 */ /* 0x001fc4000ff5e0ff */
[C---:B------:R-:W-:Y:S02]  /*0380*/  IADD3.X R13, PT, PT, R5.reuse, UR9, RZ, P1, !PT ;  /* 0x00000009050d7c10 */ /* 0x040fe40008ffe4ff */
[----:B------:R-:W-:-:S03]  /*0390*/  IADD3.X R11, PT, PT, R5, UR11, RZ, P2, !PT ;  /* 0x0000000b050b7c10 */ /* 0x000fc600097fe4ff */
[----:B------:R-:W2:Y:S04]  /*03a0*/  LDG.E R12, desc[UR4][R12.64] ;  /* 0x000000040c0c7981 */ /* 0x000ea8000c1e1900 */
[----:B------:R-:W2:Y:S01]  /*03b0*/  LDG.E R15, desc[UR12][R10.64] ;  /* 0x0000000c0a0f7981 */ /* 0x000ea2000c1e1900 */
[----:B------:R-:W-:Y:S02]  /*03c0*/  VIADD R2, R2, 0x1 ;  /* 0x0000000102027836 */ /* 0x000fe40000000000 */
[----:B------:R-:W-:-:S03]  /*03d0*/  IMAD.WIDE.U32 R4, R0, 0x4, R4 ;  /* 0x0000000400047825 */ /* 0x000fc600078e0004 */
[----:B------:R-:W-:Y:S01]  /*03e0*/  ISETP.NE.AND P1, PT, R2, RZ, PT ;  /* 0x000000ff0200720c */ /* 0x000fe20003f25270 */
[----:B--2---:R-:W-:-:S05]  /*03f0*/  FADD R15, R12, R15 ;  /* 0x0000000f0c0f7221 */ /* 0x004fca0000000000 */
[----:B------:R0:W-:Y:S07]  /*0400*/  STG.E desc[UR4][R10.64], R15 ;  /* 0x0000000f0a007986 */ /* 0x0001ee000c101904 */
[----:B------:R-:W-:Y:S05]  /*0410*/  @P1 BRA `(.L_x_4) ;  /* 0xfffffffc00c01947 */ /* 0x000fea000383ffff */
.L_x_3:
[----:B------:R-:W-:Y:S05]  /*0420*/  BSYNC.RECONVERGENT B1 ;  /* 0x0000000000017941 */ /* 0x000fea0003800200 */
.L_x_2:
[----:B------:R-:W-:Y:S05]  /*0430*/  @!P0 BRA `(.L_x_1) ;  /* 0x0000000000988947 */ /* 0x000fea0003800000 */
.L_x_5:
[----:B0-----:R-:W0:Y:S01]  /*0440*/  LDC.64 R10, c[0x0][0x388] ;  /* 0x0000e200ff0a7b82 */ /* 0x001e220000000a00 */
[C---:B------:R-:W-:Y:S02]  /*0450*/  R2UR UR4, R16.reuse ;  /* 0x00000000100472ca */ /* 0x040fe400000e0000 */
[C---:B------:R-:W-:Y:S02]  /*0460*/  R2UR UR5, R17.reuse ;  /* 0x00000000110572ca */ /* 0x040fe400000e0000 */
[----:B------:R-:W-:Y:S02]  /*0470*/  R2UR UR12, R16 ;  /* 0x00000000100c72ca */ /* 0x000fe400000e0000 */
[----:B------:R-:W-:Y:S01]  /*0480*/  R2UR UR13, R17 ;  /* 0x00000000110d72ca */ /* 0x000fe200000e0000 */
[----:B------:R-:W1:Y:S01]  /*0490*/  LDC.64 R4, c[0x0][0x390] ;  /* 0x0000e400ff047b82 */ /* 0x000e620000000a00 */
[----:B0-----:R-:W-:-:S07]  /*04a0*/  IMAD.WIDE.U32 R14, R9, 0x4, R10 ;  /* 0x00000004090e7825 */ /* 0x001fce00078e000a */
[----:B------:R-:W2:Y:S01]  /*04b0*/  LDG.E R14, desc[UR4][R14.64] ;  /* 0x000000040e0e7981 */ /* 0x000ea2000c1e1900 */
[----:B-1----:R-:W-:-:S05]  /*04c0*/  IMAD.WIDE.U32 R12, R9, 0x4, R4 ;  /* 0x00000004090c7825 */ /* 0x002fca00078e0004 */
[----:B------:R-:W2:Y:S01]  /*04d0*/  LDG.E R19, desc[UR12][R12.64] ;  /* 0x0000000c0c137981 */ /* 0x000ea2000c1e1900 */
[----:B------:R-:W-:Y:S02]  /*04e0*/  R2UR UR14, R16 ;  /* 0x00000000100e72ca */ /* 0x000fe400000e0000 */
[----:B------:R-:W-:Y:S01]  /*04f0*/  R2UR UR15, R17 ;  /* 0x00000000110f72ca */ /* 0x000fe200000e0000 */
[----:B------:R-:W-:-:S04]  /*0500*/  IMAD.IADD R21, R0, 0x1, R9 ;  /* 0x0000000100157824 */ /* 0x000fc800078e0209 */
[----:B------:R-:W-:-:S04]  /*0510*/  IMAD.WIDE.U32 R8, R21, 0x4, R4 ;  /* 0x0000000415087825 */ /* 0x000fc800078e0004 */
[----:B--2---:R-:W-:Y:S01]  /*0520*/  FADD R23, R14, R19 ;  /* 0x000000130e177221 */ /* 0x004fe20000000000 */
[----:B------:R-:W-:-:S04]  /*0530*/  IMAD.WIDE.U32 R18, R21, 0x4, R10 ;  /* 0x0000000415127825 */ /* 0x000fc800078e000a */
[----:B------:R0:W-:Y:S04]  /*0540*/  STG.E desc[UR4][R12.64], R23 ;  /* 0x000000170c007986 */ /* 0x0001e8000c101904 */
[----:B------:R-:W2:Y:S04]  /*0550*/  LDG.E R18, desc[UR12][R18.64] ;  /* 0x0000000c12127981 */ /* 0x000ea8000c1e1900 */
[----:B------:R-:W2:Y:S01]  /*0560*/  LDG.E R15, desc[UR14][R8.64] ;  /* 0x0000000e080f7981 */ /* 0x000ea2000c1e1900 */
[----:B------:R-:W-:-:S05]  /*0570*/  IADD3 R27, PT, PT, R21, R0, RZ ;  /* 0x00000000151b7210 */ /* 0x000fca0007ffe0ff */
[----:B------:R-:W-:-:S04]  /*0580*/  IMAD.WIDE.U32 R20, R27, 0x4, R10 ;  /* 0x000000041b147825 */ /* 0x000fc800078e000a */
[----:B--2---:R-:W-:Y:S01]  /*0590*/  FADD R25, R18, R15 ;  /* 0x0000000f12197221 */ /* 0x004fe20000000000 */
[----:B------:R-:W-:-:S04]  /*05a0*/  IMAD.WIDE.U32 R14, R27, 0x4, R4 ;  /* 0x000000041b0e7825 */ /* 0x000fc800078e0004 */
[----:B------:R1:W-:Y:S04]  /*05b0*/  STG.E desc[UR4][R8.64], R25 ;  /* 0x0000001908007986 */ /* 0x0003e8000c101904 */
[----:B------:R-:W2:Y:S04]  /*05c0*/  LDG.E R20, desc[UR12][R20.64] ;  /* 0x0000000c14147981 */ /* 0x000ea8000c1e1900 */
[----:B0-----:R-:W2:Y:S01]  /*05d0*/  LDG.E R13, desc[UR14][R14.64] ;  /* 0x0000000e0e0d7981 */ /* 0x001ea2000c1e1900 */
[----:B------:R-:W-:-:S04]  /*05e0*/  IMAD.IADD R27, R27, 0x1, R0 ;  /* 0x000000011b1b7824 */ /* 0x000fc800078e0200 */
[----:B------:R-:W-:-:S04]  /*05f0*/  IMAD.WIDE.U32 R10, R27, 0x4, R10 ;  /* 0x000000041b0a7825 */ /* 0x000fc800078e000a */
[----:B------:R-:W-:-:S04]  /*0600*/  IMAD.WIDE.U32 R4, R27, 0x4, R4 ;  /* 0x000000041b047825 */ /* 0x000fc800078e0004 */
[----:B--2---:R-:W-:-:S05]  /*0610*/  FADD R13, R20, R13 ;  /* 0x0000000d140d7221 */ /* 0x004fca0000000000 */
[----:B------:R2:W-:Y:S04]  /*0620*/  STG.E desc[UR4][R14.64], R13 ;  /* 0x0000000d0e007986 */ /* 0x0005e8000c101904 */
[----:B------:R-:W3:Y:S04]  /*0630*/  LDG.E R10, desc[UR12][R10.64] ;  /* 0x0000000c0a0a7981 */ /* 0x000ee8000c1e1900 */
[----:B-1----:R-:W3:Y:S02]  /*0640*/  LDG.E R9, desc[UR14][R4.64] ;  /* 0x0000000e04097981 */ /* 0x002ee4000c1e1900 */
[----:B---3--:R-:W-:Y:S01]  /*0650*/  FADD R19, R10, R9 ;  /* 0x000000090a137221 */ /* 0x008fe20000000000 */
[----:B------:R-:W-:-:S05]  /*0660*/  IMAD.IADD R9, R27, 0x1, R0 ;  /* 0x000000011b097824 */ /* 0x000fca00078e0200 */
[----:B------:R-:W-:Y:S01]  /*0670*/  ISETP.GE.AND P0, PT, R9, UR6, PT ;  /* 0x0000000609007c0c */ /* 0x000fe2000bf06270 */
[----:B------:R2:W-:-:S12]  /*0680*/  STG.E desc[UR4][R4.64], R19 ;  /* 0x0000001304007986 */ /* 0x0005d8000c101904 */
[----:B--2---:R-:W-:Y:S05]  /*0690*/  @!P0 BRA `(.L_x_5) ;  /* 0xfffffffc00688947 */ /* 0x004fea000383ffff */
.L_x_1:
[----:B------:R-:W-:Y:S05]  /*06a0*/  BSYNC.RECONVERGENT B0 ;  /* 0x0000000000007941 */ /* 0x000fea0003800200 */
.L_x_0:
[----:B------:R-:W1:Y:S01]  /*06b0*/  S2R R2, SR_CTAID.X ;  /* 0x0000000000027919 */ /* 0x000e620000002500 */
[----:B---3--:R-:W-:Y:S01]  /*06c0*/  MOV R0, 0x0 ;  /* 0x0000000000007802 */ /* 0x008fe20000000f00 */
[----:B------:R-:W2:Y:S03]  /*06d0*/  LDCU.64 UR4, c[0x4][0x8] ;  /* 0x01000100ff0477ac */ /* 0x000ea60008000a00 */
[----:B------:R3:W4:Y:S01]  /*06e0*/  LDC.64 R8, c[0x4][R0] ;  /* 0x0100000000087b82 */ /* 0x0007220000000a00 */
[----:B--2---:R-:W-:Y:S01]  /*06f0*/  MOV R4, UR4 ;  /* 0x0000000400047c02 */ /* 0x004fe20008000f00 */
[----:B------:R-:W-:Y:S01]  /*0700*/  IMAD.U32 R5, RZ, RZ, UR5 ;  /* 0x00000005ff057e24 */ /* 0x000fe2000f8e00ff */
[----:B-1----:R3:W-:Y:S06]  /*0710*/  STL.64 [R1], R2 ;  /* 0x0000000201007387 */ /* 0x0027ec0000100a00 */
[----:B------:R-:W-:-:S07]  /*0720*/  LEPC R20, `(.L_x_6) ;  /* 0x000000001014794e */ /* 0x000fce0000000000 */
[----:B0--34-:R-:W-:Y:S05]  /*0730*/  CALL.ABS.NOINC R8 ;  /* 0x0000000008007343 */ /* 0x019fea0003c00000 */
.L_x_6:
[----:B------:R-:W-:Y:S05]  /*0740*/  EXIT ;  /* 0x000000000000794d */ /* 0x000fea0003800000 */
.L_x_7:
[----:B------:R-:W-:-:S00]  /*0750*/  BRA `(.L_x_7) ;  /* 0xfffffffc00fc7947 */ /* 0x000fc0000383ffff */
[----:B------:R-:W-:-:S00]  /*0760*/  NOP ;  /* 0x0000000000007918 */ /* 0x000fc00000000000 */
        /* <DEDUP_REMOVED lines=9> */
.L_x_8:


//--------------------- .nv.global.init           --------------------------
	.section	.nv.global.init,"aw",@progbits
.nv.global.init:
	.type		$str,@object
	.size		$str,(.L_0 - $str)
$str:
        /*0000*/ 	.byte	0x48, 0x65, 0x6c, 0x6c, 0x6f, 0x20, 0x66, 0x72, 0x6f, 0x6d, 0x20, 0x62, 0x6c, 0x6f, 0x63, 0x6b
        /*0010*/ 	.byte	0x20, 0x25, 0x64, 0x2c, 0x20, 0x74, 0x68, 0x72, 0x65, 0x61, 0x64, 0x20, 0x25, 0x64, 0x00
.L_0:


//--------------------- .nv.shared.reserved.0     --------------------------
	.section	.nv.shared.reserved.0,"aw",@nobits
	.weak		__nv_reservedSMEM_offset_0_alias
	.size		__nv_reservedSMEM_offset_0_alias, 0, 64
	.other		__nv_reservedSMEM_offset_0_alias,@"STO_CUDA_RESERVED_SHARED STV_DEFAULT"
__nv_reservedSMEM_offset_0_alias:
	.zero		0
	.zero		64


//--------------------- .nv.constant0._Z3addiPfS_ --------------------------
	.section	.nv.constant0._Z3addiPfS_,"a",@progbits
	.sectionflags	@""
	.align	4
.nv.constant0._Z3addiPfS_:
	.zero		920


//--------------------- SYMBOLS --------------------------

	.type		.nv.reservedSmem.offset0,@object
	.size		.nv.reservedSmem.offset0,0x4
	.type		vprintf,@function
